//
// Generated by NVIDIA NVVM Compiler
//
// Compiler Build ID: CL-36424714
// Cuda compilation tools, release 13.0, V13.0.88
// Based on NVVM 20.0.0
//

.version 9.0
.target sm_100
.address_size 64

	// .globl	_Z10scan_naivePfS_i
.extern .shared .align 16 .b8 temp[];

.visible .entry _Z10scan_naivePfS_i(
	.param .u64 .ptr .align 1 _Z10scan_naivePfS_i_param_0,
	.param .u64 .ptr .align 1 _Z10scan_naivePfS_i_param_1,
	.param .u32 _Z10scan_naivePfS_i_param_2
)
{
	.reg .pred 	%p<7>;
	.reg .b32 	%r<20>;
	.reg .b32 	%f<19>;
	.reg .b64 	%rd<16>;

	ld.param.u64 	%rd10, [_Z10scan_naivePfS_i_param_0];
	ld.param.u64 	%rd9, [_Z10scan_naivePfS_i_param_1];
	ld.param.u32 	%r11, [_Z10scan_naivePfS_i_param_2];
	cvta.to.global.u64 	%rd1, %rd10;
	mov.u32 	%r12, %ctaid.x;
	mov.u32 	%r13, %ntid.x;
	mov.u32 	%r14, %tid.x;
	mad.lo.s32 	%r1, %r12, %r13, %r14;
	setp.ge.s32 	%p1, %r1, %r11;
	@%p1 bra 	$L__BB0_8;
	cvta.to.global.u64 	%rd11, %rd9;
	mul.wide.s32 	%rd12, %r1, 4;
	add.s64 	%rd2, %rd11, %rd12;
	mov.b32 	%r15, 0;
	st.global.u32 	[%rd2], %r15;
	setp.lt.s32 	%p2, %r1, 1;
	@%p2 bra 	$L__BB0_8;
	and.b32  	%r2, %r1, 3;
	setp.lt.u32 	%p3, %r1, 4;
	mov.b32 	%r18, 0;
	mov.f32 	%f17, 0f00000000;
	@%p3 bra 	$L__BB0_5;
	and.b32  	%r18, %r1, 2147483644;
	neg.s32 	%r17, %r18;
	add.s64 	%rd14, %rd1, 8;
	mov.f32 	%f17, 0f00000000;
$L__BB0_4:
	ld.global.f32 	%f8, [%rd14+-8];
	add.f32 	%f9, %f8, %f17;
	st.global.f32 	[%rd2], %f9;
	ld.global.f32 	%f10, [%rd14+-4];
	add.f32 	%f11, %f10, %f9;
	st.global.f32 	[%rd2], %f11;
	ld.global.f32 	%f12, [%rd14];
	add.f32 	%f13, %f12, %f11;
	st.global.f32 	[%rd2], %f13;
	ld.global.f32 	%f14, [%rd14+4];
	add.f32 	%f17, %f14, %f13;
	st.global.f32 	[%rd2], %f17;
	add.s32 	%r17, %r17, 4;
	add.s64 	%rd14, %rd14, 16;
	setp.ne.s32 	%p4, %r17, 0;
	@%p4 bra 	$L__BB0_4;
$L__BB0_5:
	setp.eq.s32 	%p5, %r2, 0;
	@%p5 bra 	$L__BB0_8;
	mul.wide.u32 	%rd13, %r18, 4;
	add.s64 	%rd15, %rd1, %rd13;
	neg.s32 	%r19, %r2;
$L__BB0_7:
	.pragma "nounroll";
	ld.global.f32 	%f15, [%rd15];
	add.f32 	%f17, %f15, %f17;
	st.global.f32 	[%rd2], %f17;
	add.s64 	%rd15, %rd15, 4;
	add.s32 	%r19, %r19, 1;
	setp.ne.s32 	%p6, %r19, 0;
	@%p6 bra 	$L__BB0_7;
$L__BB0_8:
	ret;

}
	// .globl	_Z19scan_work_efficientPfS_i
.visible .entry _Z19scan_work_efficientPfS_i(
	.param .u64 .ptr .align 1 _Z19scan_work_efficientPfS_i_param_0,
	.param .u64 .ptr .align 1 _Z19scan_work_efficientPfS_i_param_1,
	.param .u32 _Z19scan_work_efficientPfS_i_param_2
)
{
	.reg .pred 	%p<12>;
	.reg .b32 	%r<42>;
	.reg .b32 	%f<17>;
	.reg .b64 	%rd<9>;

	ld.param.u64 	%rd4, [_Z19scan_work_efficientPfS_i_param_0];
	ld.param.u64 	%rd3, [_Z19scan_work_efficientPfS_i_param_1];
	ld.param.u32 	%r15, [_Z19scan_work_efficientPfS_i_param_2];
	cvta.to.global.u64 	%rd5, %rd4;
	mov.u32 	%r1, %tid.x;
	shl.b32 	%r2, %r1, 1;
	setp.ge.s32 	%p1, %r2, %r15;
	mul.wide.u32 	%rd6, %r2, 4;
	add.s64 	%rd1, %rd5, %rd6;
	mov.f32 	%f15, 0f00000000;
	@%p1 bra 	$L__BB1_2;
	ld.global.f32 	%f15, [%rd1];
$L__BB1_2:
	shl.b32 	%r16, %r1, 3;
	mov.u32 	%r17, temp;
	add.s32 	%r3, %r17, %r16;
	st.shared.f32 	[%r3], %f15;
	add.s32 	%r4, %r2, 1;
	setp.ge.s32 	%p2, %r4, %r15;
	mov.f32 	%f16, 0f00000000;
	@%p2 bra 	$L__BB1_4;
	ld.global.f32 	%f16, [%rd1+4];
$L__BB1_4:
	st.shared.f32 	[%r3+4], %f16;
	shr.s32 	%r37, %r15, 1;
	setp.lt.s32 	%p3, %r37, 1;
	mov.b32 	%r39, 1;
	@%p3 bra 	$L__BB1_9;
	mov.b32 	%r39, 1;
$L__BB1_6:
	bar.sync 	0;
	setp.ge.s32 	%p4, %r1, %r37;
	@%p4 bra 	$L__BB1_8;
	mul.lo.s32 	%r20, %r39, %r4;
	shl.b32 	%r21, %r20, 2;
	add.s32 	%r23, %r17, %r21;
	ld.shared.f32 	%f7, [%r23+-4];
	shl.b32 	%r24, %r39, 2;
	add.s32 	%r25, %r23, %r24;
	ld.shared.f32 	%f8, [%r25+-4];
	add.f32 	%f9, %f7, %f8;
	st.shared.f32 	[%r25+-4], %f9;
$L__BB1_8:
	shl.b32 	%r39, %r39, 1;
	shr.u32 	%r9, %r37, 1;
	setp.gt.u32 	%p5, %r37, 1;
	mov.u32 	%r37, %r9;
	@%p5 bra 	$L__BB1_6;
$L__BB1_9:
	setp.ne.s32 	%p6, %r1, 0;
	@%p6 bra 	$L__BB1_11;
	shl.b32 	%r26, %r15, 2;
	add.s32 	%r28, %r17, %r26;
	mov.b32 	%r29, 0;
	st.shared.u32 	[%r28+-4], %r29;
$L__BB1_11:
	setp.lt.s32 	%p7, %r15, 2;
	@%p7 bra 	$L__BB1_16;
	mov.b32 	%r40, 1;
$L__BB1_13:
	shr.u32 	%r39, %r39, 1;
	bar.sync 	0;
	setp.ge.u32 	%p8, %r1, %r40;
	@%p8 bra 	$L__BB1_15;
	mul.lo.s32 	%r31, %r39, %r4;
	shl.b32 	%r32, %r31, 2;
	add.s32 	%r34, %r17, %r32;
	ld.shared.f32 	%f10, [%r34+-4];
	shl.b32 	%r35, %r39, 2;
	add.s32 	%r36, %r34, %r35;
	ld.shared.f32 	%f11, [%r36+-4];
	st.shared.f32 	[%r34+-4], %f11;
	add.f32 	%f12, %f10, %f11;
	st.shared.f32 	[%r36+-4], %f12;
$L__BB1_15:
	shl.b32 	%r40, %r40, 1;
	setp.lt.s32 	%p9, %r40, %r15;
	@%p9 bra 	$L__BB1_13;
$L__BB1_16:
	setp.ge.s32 	%p10, %r2, %r15;
	bar.sync 	0;
	cvta.to.global.u64 	%rd7, %rd3;
	add.s64 	%rd2, %rd7, %rd6;
	@%p10 bra 	$L__BB1_18;
	ld.shared.f32 	%f13, [%r3];
	st.global.f32 	[%rd2], %f13;
$L__BB1_18:
	setp.ge.s32 	%p11, %r4, %r15;
	@%p11 bra 	$L__BB1_20;
	ld.shared.f32 	%f14, [%r3+4];
	st.global.f32 	[%rd2+4], %f14;
$L__BB1_20:
	ret;

}


// ===== COMPILED SASS (sm_100) =====

	.target	sm_100

	.elftype	@"ET_EXEC"


//--------------------- .note.nv.tkinfo           --------------------------
	.section	.note.nv.tkinfo,"",@"SHT_NOTE"
	.sectionflags	@"SHF_NOTE_NV_TKINFO"
	.tkinfo
        /*0018*/ 	.word	0x00000002
        /*0030*/ 	.string	""
        /*0030*/ 	.string	"ptxas"
        /*0030*/ 	.string	"Cuda compilation tools, release 13.0, V13.0.88"
        /*0030*/ 	.string	"Build cuda_13.0.r13.0/compiler.36424714_0"
        /*0030*/ 	.string	"-arch sm_100 -m 64 "



//--------------------- .note.nv.cuinfo           --------------------------
	.section	.note.nv.cuinfo,"",@"SHT_NOTE"
	.sectionflags	@"SHF_NOTE_NV_CUINFO"
        /*0018*/ 	.short	0x0002
        /*001a*/ 	.short	0x0064
        /*001c*/ 	.short	0x0082
	.zero		2


//--------------------- .nv.info                  --------------------------
	.section	.nv.info,"",@"SHT_CUDA_INFO"
	.align	4


	//----- nvinfo : EIATTR_REGCOUNT
	.align		4
        /*0000*/ 	.byte	0x04, 0x2f
        /*0002*/ 	.short	(.L_1 - .L_0)
	.align		4
.L_0:
        /*0004*/ 	.word	index@(_Z10scan_naivePfS_i)
        /*0008*/ 	.word	0x00000012


	//----- nvinfo : EIATTR_FRAME_SIZE
	.align		4
.L_1:
        /*000c*/ 	.byte	0x04, 0x11
        /*000e*/ 	.short	(.L_3 - .L_2)
	.align		4
.L_2:
        /*0010*/ 	.word	index@(_Z10scan_naivePfS_i)
        /*0014*/ 	.word	0x00000000


	//----- nvinfo : EIATTR_REGCOUNT
	.align		4
.L_3:
        /*0018*/ 	.byte	0x04, 0x2f
        /*001a*/ 	.short	(.L_5 - .L_4)
	.align		4
.L_4:
        /*001c*/ 	.word	index@(_Z19scan_work_efficientPfS_i)
        /*0020*/ 	.word	0x0000000e


	//----- nvinfo : EIATTR_FRAME_SIZE
	.align		4
.L_5:
        /*0024*/ 	.byte	0x04, 0x11
        /*0026*/ 	.short	(.L_7 - .L_6)
	.align		4
.L_6:
        /*0028*/ 	.word	index@(_Z19scan_work_efficientPfS_i)
        /*002c*/ 	.word	0x00000000


	//----- nvinfo : EIATTR_MIN_STACK_SIZE
	.align		4
.L_7:
        /*0030*/ 	.byte	0x04, 0x12
        /*0032*/ 	.short	(.L_9 - .L_8)
	.align		4
.L_8:
        /*0034*/ 	.word	index@(_Z19scan_work_efficientPfS_i)
        /*0038*/ 	.word	0x00000000


	//----- nvinfo : EIATTR_MIN_STACK_SIZE
	.align		4
.L_9:
        /*003c*/ 	.byte	0x04, 0x12
        /*003e*/ 	.short	(.L_11 - .L_10)
	.align		4
.L_10:
        /*0040*/ 	.word	index@(_Z10scan_naivePfS_i)
        /*0044*/ 	.word	0x00000000
.L_11:


//--------------------- .nv.compat                --------------------------
	.section	.nv.compat,"",@"SHT_CUDA_COMPAT_INFO"
	.align	4
        /*0000*/ 	.byte	0x02, 0x09, 0x00, 0x00, 0x02, 0x02, 0x01, 0x00, 0x02, 0x05, 0x05, 0x00, 0x03, 0x07, 0x01, 0x01
        /*0010*/ 	.byte	0x02, 0x03, 0x00, 0x00, 0x02, 0x06, 0x01, 0x00, 0x04, 0x0b, 0x08, 0x00, 0x09, 0x00, 0x00, 0x00
        /*0020*/ 	.byte	0x00, 0x00, 0x00, 0x00


//--------------------- .nv.info._Z19scan_work_efficientPfS_i --------------------------
	.section	.nv.info._Z19scan_work_efficientPfS_i,"",@"SHT_CUDA_INFO"
	.sectionflags	@""
	.align	4


	//----- nvinfo : EIATTR_CUDA_API_VERSION
	.align		4
        /*0000*/ 	.byte	0x04, 0x37
        /*0002*/ 	.short	(.L_13 - .L_12)
.L_12:
        /*0004*/ 	.word	0x00000082


	//----- nvinfo : EIATTR_KPARAM_INFO
	.align		4
.L_13:
        /*0008*/ 	.byte	0x04, 0x17
        /*000a*/ 	.short	(.L_15 - .L_14)
.L_14:
        /*000c*/ 	.word	0x00000000
        /*0010*/ 	.short	0x0002
        /*0012*/ 	.short	0x0010
        /*0014*/ 	.byte	0x00, 0xf0, 0x11, 0x00


	//----- nvinfo : EIATTR_KPARAM_INFO
	.align		4
.L_15:
        /*0018*/ 	.byte	0x04, 0x17
        /*001a*/ 	.short	(.L_17 - .L_16)
.L_16:
        /*001c*/ 	.word	0x00000000
        /*0020*/ 	.short	0x0001
        /*0022*/ 	.short	0x0008
        /*0024*/ 	.byte	0x00, 0xf5, 0x21, 0x00


	//----- nvinfo : EIATTR_KPARAM_INFO
	.align		4
.L_17:
        /*0028*/ 	.byte	0x04, 0x17
        /*002a*/ 	.short	(.L_19 - .L_18)
.L_18:
        /*002c*/ 	.word	0x00000000
        /*0030*/ 	.short	0x0000
        /*0032*/ 	.short	0x0000
        /*0034*/ 	.byte	0x00, 0xf5, 0x21, 0x00


	//----- nvinfo : EIATTR_SPARSE_MMA_MASK
	.align		4
.L_19:
        /*0038*/ 	.byte	0x03, 0x50
        /*003a*/ 	.short	0x0000


	//----- nvinfo : EIATTR_MAXREG_COUNT
	.align		4
        /*003c*/ 	.byte	0x03, 0x1b
        /*003e*/ 	.short	0x00ff


	//----- nvinfo : EIATTR_NUM_BARRIERS
	.align		4
        /*0040*/ 	.byte	0x02, 0x4c
        /*0042*/ 	.byte	0x01
	.zero		1


	//----- nvinfo : EIATTR_MERCURY_ISA_VERSION
	.align		4
        /*0044*/ 	.byte	0x03, 0x5f
        /*0046*/ 	.short	0x0101


	//----- nvinfo : EIATTR_VRC_CTA_INIT_COUNT
	.align		4
        /*0048*/ 	.byte	0x02, 0x4a
	.zero		1
	.zero		1


	//----- nvinfo : EIATTR_EXIT_INSTR_OFFSETS
	.align		4
        /*004c*/ 	.byte	0x04, 0x1c
        /*004e*/ 	.short	(.L_21 - .L_20)


	//   ....[0]....
.L_20:
        /*0050*/ 	.word	0x00000440


	//   ....[1]....
        /*0054*/ 	.word	0x00000470


	//----- nvinfo : EIATTR_CBANK_PARAM_SIZE
	.align		4
.L_21:
        /*0058*/ 	.byte	0x03, 0x19
        /*005a*/ 	.short	0x0014


	//----- nvinfo : EIATTR_PARAM_CBANK
	.align		4
        /*005c*/ 	.byte	0x04, 0x0a
        /*005e*/ 	.short	(.L_23 - .L_22)
	.align		4
.L_22:
        /*0060*/ 	.word	index@(.nv.constant0._Z19scan_work_efficientPfS_i)
        /*0064*/ 	.short	0x0380
        /*0066*/ 	.short	0x0014


	//----- nvinfo : EIATTR_SW_WAR
	.align		4
.L_23:
        /*0068*/ 	.byte	0x04, 0x36
        /*006a*/ 	.short	(.L_25 - .L_24)
.L_24:
        /*006c*/ 	.word	0x00000008
.L_25:


//--------------------- .nv.info._Z10scan_naivePfS_i --------------------------
	.section	.nv.info._Z10scan_naivePfS_i,"",@"SHT_CUDA_INFO"
	.sectionflags	@""
	.align	4


	//----- nvinfo : EIATTR_CUDA_API_VERSION
	.align		4
        /*0000*/ 	.byte	0x04, 0x37
        /*0002*/ 	.short	(.L_27 - .L_26)
.L_26:
        /*0004*/ 	.word	0x00000082


	//----- nvinfo : EIATTR_KPARAM_INFO
	.align		4
.L_27:
        /*0008*/ 	.byte	0x04, 0x17
        /*000a*/ 	.short	(.L_29 - .L_28)
.L_28:
        /*000c*/ 	.word	0x00000000
        /*0010*/ 	.short	0x0002
        /*0012*/ 	.short	0x0010
        /*0014*/ 	.byte	0x00, 0xf0, 0x11, 0x00


	//----- nvinfo : EIATTR_KPARAM_INFO
	.align		4
.L_29:
        /*0018*/ 	.byte	0x04, 0x17
        /*001a*/ 	.short	(.L_31 - .L_30)
.L_30:
        /*001c*/ 	.word	0x00000000
        /*0020*/ 	.short	0x0001
        /*0022*/ 	.short	0x0008
        /*0024*/ 	.byte	0x00, 0xf5, 0x21, 0x00


	//----- nvinfo : EIATTR_KPARAM_INFO
	.align		4
.L_31:
        /*0028*/ 	.byte	0x04, 0x17
        /*002a*/ 	.short	(.L_33 - .L_32)
.L_32:
        /*002c*/ 	.word	0x00000000
        /*0030*/ 	.short	0x0000
        /*0032*/ 	.short	0x0000
        /*0034*/ 	.byte	0x00, 0xf5, 0x21, 0x00


	//----- nvinfo : EIATTR_SPARSE_MMA_MASK
	.align		4
.L_33:
        /*0038*/ 	.byte	0x03, 0x50
        /*003a*/ 	.short	0x0000


	//----- nvinfo : EIATTR_MAXREG_COUNT
	.align		4
        /*003c*/ 	.byte	0x03, 0x1b
        /*003e*/ 	.short	0x00ff


	//----- nvinfo : EIATTR_MERCURY_ISA_VERSION
	.align		4
        /*0040*/ 	.byte	0x03, 0x5f
        /*0042*/ 	.short	0x0101


	//----- nvinfo : EIATTR_VRC_CTA_INIT_COUNT
	.align		4
        /*0044*/ 	.byte	0x02, 0x4a
	.zero		1
	.zero		1


	//----- nvinfo : EIATTR_EXIT_INSTR_OFFSETS
	.align		4
        /*0048*/ 	.byte	0x04, 0x1c
        /*004a*/ 	.short	(.L_35 - .L_34)


	//   ....[0]....
.L_34:
        /*004c*/ 	.word	0x00000070


	//   ....[1]....
        /*0050*/ 	.word	0x000000d0


	//   ....[2]....
        /*0054*/ 	.word	0x00000310


	//   ....[3]....
        /*0058*/ 	.word	0x000003f0


	//----- nvinfo : EIATTR_CRS_STACK_SIZE
	.align		4
.L_35:
        /*005c*/ 	.byte	0x04, 0x1e
        /*005e*/ 	.short	(.L_37 - .L_36)
.L_36:
        /*0060*/ 	.word	0x00000000


	//----- nvinfo : EIATTR_CBANK_PARAM_SIZE
	.align		4
.L_37:
        /*0064*/ 	.byte	0x03, 0x19
        /*0066*/ 	.short	0x0014


	//----- nvinfo : EIATTR_PARAM_CBANK
	.align		4
        /*0068*/ 	.byte	0x04, 0x0a
        /*006a*/ 	.short	(.L_39 - .L_38)
	.align		4
.L_38:
        /*006c*/ 	.word	index@(.nv.constant0._Z10scan_naivePfS_i)
        /*0070*/ 	.short	0x0380
        /*0072*/ 	.short	0x0014


	//----- nvinfo : EIATTR_SW_WAR
	.align		4
.L_39:
        /*0074*/ 	.byte	0x04, 0x36
        /*0076*/ 	.short	(.L_41 - .L_40)
.L_40:
        /*0078*/ 	.word	0x00000008
.L_41:


//--------------------- .nv.callgraph             --------------------------
	.section	.nv.callgraph,"",@"SHT_CUDA_CALLGRAPH"
	.align	4
	.sectionentsize	8
	.align		4
        /*0000*/ 	.word	0x00000000
	.align		4
        /*0004*/ 	.word	0xffffffff
	.align		4
        /*0008*/ 	.word	0x00000000
	.align		4
        /*000c*/ 	.word	0xfffffffe
	.align		4
        /*0010*/ 	.word	0x00000000
	.align		4
        /*0014*/ 	.word	0xfffffffd
	.align		4
        /*0018*/ 	.word	0x00000000
	.align		4
        /*001c*/ 	.word	0xfffffffc


//--------------------- .text._Z19scan_work_efficientPfS_i --------------------------
	.section	.text._Z19scan_work_efficientPfS_i,"ax",@progbits
	.align	128
        .global         _Z19scan_work_efficientPfS_i
        .type           _Z19scan_work_efficientPfS_i,@function
        .size           _Z19scan_work_efficientPfS_i,(.L_x_10 - _Z19scan_work_efficientPfS_i)
        .other          _Z19scan_work_efficientPfS_i,@"STO_CUDA_ENTRY STV_DEFAULT"
_Z19scan_work_efficientPfS_i:
.text._Z19scan_work_efficientPfS_i:
[----:B------:R-:W-:Y:S01]  /*0000*/  LDC R1, c[0x0][0x37c] ;  /* 0x0000df00ff017b82 */ /* 0x000fe20000000800 */
[----:B------:R-:W0:Y:S01]  /*0010*/  S2R R10, SR_TID.X ;  /* 0x00000000000a7919 */ /* 0x000e220000002100 */
[----:B------:R-:W1:Y:S06]  /*0020*/  LDCU UR6, c[0x0][0x390] ;  /* 0x00007200ff0677ac */ /* 0x000e6c0008000800 */
[----:B------:R-:W2:Y:S01]  /*0030*/  LDC.64 R2, c[0x0][0x380] ;  /* 0x0000e000ff027b82 */ /* 0x000ea20000000a00 */
[----:B------:R-:W-:Y:S01]  /*0040*/  IMAD.MOV.U32 R0, RZ, RZ, RZ ;  /* 0x000000ffff007224 */ /* 0x000fe200078e00ff */
[----:B------:R-:W3:Y:S01]  /*0050*/  LDCU.64 UR8, c[0x0][0x358] ;  /* 0x00006b00ff0877ac */ /* 0x000ee20008000a00 */
[----:B------:R-:W-:-:S05]  /*0060*/  IMAD.MOV.U32 R6, RZ, RZ, RZ ;  /* 0x000000ffff067224 */ /* 0x000fca00078e00ff */
[----:B------:R-:W4:Y:S08]  /*0070*/  S2UR UR5, SR_CgaCtaId ;  /* 0x00000000000579c3 */ /* 0x000f300000008800 */
[----:B------:R-:W5:Y:S01]  /*0080*/  LDC R8, c[0x0][0x390] ;  /* 0x0000e400ff087b82 */ /* 0x000f620000000800 */
[----:B0-----:R-:W-:-:S04]  /*0090*/  IMAD.SHL.U32 R5, R10, 0x2, RZ ;  /* 0x000000020a057824 */ /* 0x001fc800078e00ff */
[C---:B------:R-:W-:Y:S01]  /*00a0*/  VIADD R4, R5.reuse, 0x1 ;  /* 0x0000000105047836 */ /* 0x040fe20000000000 */
[C---:B-1----:R-:W-:Y:S01]  /*00b0*/  ISETP.GE.AND P0, PT, R5.reuse, UR6, PT ;  /* 0x0000000605007c0c */ /* 0x042fe2000bf06270 */
[----:B--2---:R-:W-:-:S03]  /*00c0*/  IMAD.WIDE.U32 R2, R5, 0x4, R2 ;  /* 0x0000000405027825 */ /* 0x004fc600078e0002 */
[----:B------:R-:W-:-:S09]  /*00d0*/  ISETP.GE.AND P1, PT, R4, UR6, PT ;  /* 0x0000000604007c0c */ /* 0x000fd2000bf26270 */
[----:B---3--:R-:W2:Y:S04]  /*00e0*/  @!P0 LDG.E R0, desc[UR8][R2.64] ;  /* 0x0000000802008981 */ /* 0x008ea8000c1e1900 */
[----:B------:R0:W3:Y:S01]  /*00f0*/  @!P1 LDG.E R6, desc[UR8][R2.64+0x4] ;  /* 0x0000040802069981 */ /* 0x0000e2000c1e1900 */
[----:B------:R-:W-:Y:S01]  /*0100*/  UMOV UR4, 0x400 ;  /* 0x0000040000047882 */ /* 0x000fe20000000000 */
[----:B------:R-:W-:Y:S01]  /*0110*/  ISETP.NE.AND P1, PT, R10, RZ, PT ;  /* 0x000000ff0a00720c */ /* 0x000fe20003f25270 */
[----:B----4-:R-:W-:Y:S01]  /*0120*/  ULEA UR4, UR5, UR4, 0x18 ;  /* 0x0000000405047291 */ /* 0x010fe2000f8ec0ff */
[----:B-----5:R-:W-:Y:S01]  /*0130*/  ISETP.GE.AND P2, PT, R8, 0x2, PT ;  /* 0x000000020800780c */ /* 0x020fe20003f46270 */
[----:B------:R-:W-:-:S04]  /*0140*/  USHF.R.S32.HI UR5, URZ, 0x1, UR6 ;  /* 0x00000001ff057899 */ /* 0x000fc80008011406 */
[----:B------:R-:W-:Y:S01]  /*0150*/  LEA R7, R10, UR4, 0x3 ;  /* 0x000000040a077c11 */ /* 0x000fe2000f8e18ff */
[----:B------:R-:W-:Y:S01]  /*0160*/  UISETP.GE.AND UP0, UPT, UR5, 0x1, UPT ;  /* 0x000000010500788c */ /* 0x000fe2000bf06270 */
[----:B0-----:R-:W-:-:S03]  /*0170*/  HFMA2 R3, -RZ, RZ, 0, 5.9604644775390625e-08 ;  /* 0x00000001ff037431 */ /* 0x001fc600000001ff */
[----:B--2---:R0:W-:Y:S04]  /*0180*/  STS [R7], R0 ;  /* 0x0000000007007388 */ /* 0x0041e80000000800 */
[----:B---3--:R0:W-:Y:S01]  /*0190*/  STS [R7+0x4], R6 ;  /* 0x0000040607007388 */ /* 0x0081e20000000800 */
[----:B------:R-:W-:Y:S05]  /*01a0*/  BRA.U !UP0, `(.L_x_0) ;  /* 0x00000001083c7547 */ /* 0x000fea000b800000 */
[----:B------:R-:W-:-:S07]  /*01b0*/  IMAD.MOV.U32 R3, RZ, RZ, 0x1 ;  /* 0x00000001ff037424 */ /* 0x000fce00078e00ff */
.L_x_1:
[----:B------:R-:W-:Y:S01]  /*01c0*/  BAR.SYNC.DEFER_BLOCKING 0x0 ;  /* 0x0000000000007b1d */ /* 0x000fe20000010000 */
[----:B------:R-:W-:Y:S01]  /*01d0*/  ISETP.GE.AND P0, PT, R10, UR5, PT ;  /* 0x000000050a007c0c */ /* 0x000fe2000bf06270 */
[----:B------:R-:W-:Y:S02]  /*01e0*/  UISETP.GT.U32.AND UP0, UPT, UR5, 0x1, UPT ;  /* 0x000000010500788c */ /* 0x000fe4000bf04070 */
[----:B------:R-:W-:-:S07]  /*01f0*/  USHF.R.U32.HI UR6, URZ, 0x1, UR5 ;  /* 0x00000001ff067899 */ /* 0x000fce0008011605 */
[----:B------:R-:W-:-:S03]  /*0200*/  UMOV UR5, UR6 ;  /* 0x0000000600057c82 */ /* 0x000fc60008000000 */
[----:B0-----:R-:W-:-:S05]  /*0210*/  @!P0 IMAD R0, R4, R3, RZ ;  /* 0x0000000304008224 */ /* 0x001fca00078e02ff */
[----:B------:R-:W-:-:S05]  /*0220*/  @!P0 LEA R0, R0, UR4, 0x2 ;  /* 0x0000000400008c11 */ /* 0x000fca000f8e10ff */
[C---:B-1----:R-:W-:Y:S01]  /*0230*/  @!P0 IMAD R2, R3.reuse, 0x4, R0 ;  /* 0x0000000403028824 */ /* 0x042fe200078e0200 */
[----:B------:R-:W-:Y:S01]  /*0240*/  SHF.L.U32 R3, R3, 0x1, RZ ;  /* 0x0000000103037819 */ /* 0x000fe200000006ff */
[----:B------:R-:W-:Y:S04]  /*0250*/  @!P0 LDS R0, [R0+-0x4] ;  /* 0xfffffc0000008984 */ /* 0x000fe80000000800 */
[----:B------:R-:W0:Y:S02]  /*0260*/  @!P0 LDS R9, [R2+-0x4] ;  /* 0xfffffc0002098984 */ /* 0x000e240000000800 */
[----:B0-----:R-:W-:-:S05]  /*0270*/  @!P0 FADD R9, R0, R9 ;  /* 0x0000000900098221 */ /* 0x001fca0000000000 */
[----:B------:R1:W-:Y:S01]  /*0280*/  @!P0 STS [R2+-0x4], R9 ;  /* 0xfffffc0902008388 */ /* 0x0003e20000000800 */
[----:B------:R-:W-:Y:S05]  /*0290*/  BRA.U UP0, `(.L_x_1) ;  /* 0xfffffffd00c87547 */ /* 0x000fea000b83ffff */
.L_x_0:
[----:B0-----:R-:W-:-:S05]  /*02a0*/  @!P1 LEA R0, R8, UR4, 0x2 ;  /* 0x0000000408009c11 */ /* 0x001fca000f8e10ff */
[----:B------:R0:W-:Y:S01]  /*02b0*/  @!P1 STS [R0+-0x4], RZ ;  /* 0xfffffcff00009388 */ /* 0x0001e20000000800 */
[----:B------:R-:W-:Y:S05]  /*02c0*/  @!P2 BRA `(.L_x_2) ;  /* 0x000000000040a947 */ /* 0x000fea0003800000 */
[----:B------:R-:W2:Y:S01]  /*02d0*/  LDC R8, c[0x0][0x390] ;  /* 0x0000e400ff087b82 */ /* 0x000ea20000000800 */
[----:B------:R-:W-:-:S05]  /*02e0*/  UMOV UR5, 0x1 ;  /* 0x0000000100057882 */ /* 0x000fca0000000000 */
.L_x_3:
[----:B------:R-:W-:Y:S01]  /*02f0*/  BAR.SYNC.DEFER_BLOCKING 0x0 ;  /* 0x0000000000007b1d */ /* 0x000fe20000010000 */
[----:B------:R-:W-:Y:S01]  /*0300*/  ISETP.GE.U32.AND P0, PT, R10, UR5, PT ;  /* 0x000000050a007c0c */ /* 0x000fe2000bf06070 */
[----:B------:R-:W-:Y:S01]  /*0310*/  USHF.L.U32 UR5, UR5, 0x1, URZ ;  /* 0x0000000105057899 */ /* 0x000fe200080006ff */
[----:B------:R-:W-:-:S11]  /*0320*/  SHF.R.U32.HI R3, RZ, 0x1, R3 ;  /* 0x00000001ff037819 */ /* 0x000fd60000011603 */
[----:B0-----:R-:W-:-:S05]  /*0330*/  @!P0 IMAD R0, R4, R3, RZ ;  /* 0x0000000304008224 */ /* 0x001fca00078e02ff */
[----:B------:R-:W-:-:S05]  /*0340*/  @!P0 LEA R0, R0, UR4, 0x2 ;  /* 0x0000000400008c11 */ /* 0x000fca000f8e10ff */
[----:B------:R-:W-:Y:S01]  /*0350*/  @!P0 IMAD R6, R3, 0x4, R0 ;  /* 0x0000000403068824 */ /* 0x000fe200078e0200 */
[----:B-1----:R-:W-:Y:S04]  /*0360*/  @!P0 LDS R2, [R0+-0x4] ;  /* 0xfffffc0000028984 */ /* 0x002fe80000000800 */
[----:B------:R-:W0:Y:S02]  /*0370*/  @!P0 LDS R9, [R6+-0x4] ;  /* 0xfffffc0006098984 */ /* 0x000e240000000800 */
[----:B0-----:R-:W-:Y:S02]  /*0380*/  @!P0 FADD R11, R2, R9 ;  /* 0x00000009020b8221 */ /* 0x001fe40000000000 */
[----:B------:R3:W-:Y:S04]  /*0390*/  @!P0 STS [R0+-0x4], R9 ;  /* 0xfffffc0900008388 */ /* 0x0007e80000000800 */
[----:B------:R3:W-:Y:S01]  /*03a0*/  @!P0 STS [R6+-0x4], R11 ;  /* 0xfffffc0b06008388 */ /* 0x0007e20000000800 */
[----:B--2---:R-:W-:-:S13]  /*03b0*/  ISETP.LE.AND P0, PT, R8, UR5, PT ;  /* 0x0000000508007c0c */ /* 0x004fda000bf03270 */
[----:B---3--:R-:W-:Y:S05]  /*03c0*/  @!P0 BRA `(.L_x_3) ;  /* 0xfffffffc00c88947 */ /* 0x008fea000383ffff */
.L_x_2:
[----:B------:R-:W-:Y:S01]  /*03d0*/  BAR.SYNC.DEFER_BLOCKING 0x0 ;  /* 0x0000000000007b1d */ /* 0x000fe20000010000 */
[-C--:B------:R-:W-:Y:S02]  /*03e0*/  ISETP.GE.AND P0, PT, R5, R8.reuse, PT ;  /* 0x000000080500720c */ /* 0x080fe40003f06270 */
[----:B------:R-:W-:-:S05]  /*03f0*/  ISETP.GE.AND P1, PT, R4, R8, PT ;  /* 0x000000080400720c */ /* 0x000fca0003f26270 */
[----:B-1----:R-:W1:Y:S06]  /*0400*/  LDC.64 R2, c[0x0][0x388] ;  /* 0x0000e200ff027b82 */ /* 0x002e6c0000000a00 */
[----:B------:R-:W2:Y:S01]  /*0410*/  @!P0 LDS R9, [R7] ;  /* 0x0000000007098984 */ /* 0x000ea20000000800 */
[----:B-1----:R-:W-:-:S05]  /*0420*/  IMAD.WIDE.U32 R2, R5, 0x4, R2 ;  /* 0x0000000405027825 */ /* 0x002fca00078e0002 */
[----:B--2---:R1:W-:Y:S01]  /*0430*/  @!P0 STG.E desc[UR8][R2.64], R9 ;  /* 0x0000000902008986 */ /* 0x0043e2000c101908 */
[----:B------:R-:W-:Y:S05]  /*0440*/  @P1 EXIT ;  /* 0x000000000000194d */ /* 0x000fea0003800000 */
[----:B------:R-:W2:Y:S04]  /*0450*/  LDS R7, [R7+0x4] ;  /* 0x0000040007077984 */ /* 0x000ea80000000800 */
[----:B--2---:R-:W-:Y:S01]  /*0460*/  STG.E desc[UR8][R2.64+0x4], R7 ;  /* 0x0000040702007986 */ /* 0x004fe2000c101908 */
[----:B------:R-:W-:Y:S05]  /*0470*/  EXIT ;  /* 0x000000000000794d */ /* 0x000fea0003800000 */
.L_x_4:
[----:B------:R-:W-:-:S00]  /*0480*/  BRA `(.L_x_4) ;  /* 0xfffffffc00fc7947 */ /* 0x000fc0000383ffff */
[----:B------:R-:W-:-:S00]  /*0490*/  NOP ;  /* 0x0000000000007918 */ /* 0x000fc00000000000 */
        /* <DEDUP_REMOVED lines=14> */
.L_x_10:


//--------------------- .text._Z10scan_naivePfS_i --------------------------
	.section	.text._Z10scan_naivePfS_i,"ax",@progbits
	.align	128
        .global         _Z10scan_naivePfS_i
        .type           _Z10scan_naivePfS_i,@function
        .size           _Z10scan_naivePfS_i,(.L_x_11 - _Z10scan_naivePfS_i)
        .other          _Z10scan_naivePfS_i,@"STO_CUDA_ENTRY STV_DEFAULT"
_Z10scan_naivePfS_i:
.text._Z10scan_naivePfS_i:
[----:B------:R-:W-:Y:S01]  /*0000*/  LDC R1, c[0x0][0x37c] ;  /* 0x0000df00ff017b82 */ /* 0x000fe20000000800 */
[----:B------:R-:W0:Y:S07]  /*0010*/  S2R R0, SR_TID.X ;  /* 0x0000000000007919 */ /* 0x000e2e0000002100 */
[----:B------:R-:W0:Y:S01]  /*0020*/  S2UR UR4, SR_CTAID.X ;  /* 0x00000000000479c3 */ /* 0x000e220000002500 */
[----:B------:R-:W1:Y:S07]  /*0030*/  LDCU UR5, c[0x0][0x390] ;  /* 0x00007200ff0577ac */ /* 0x000e6e0008000800 */
[----:B------:R-:W0:Y:S02]  /*0040*/  LDC R5, c[0x0][0x360] ;  /* 0x0000d800ff057b82 */ /* 0x000e240000000800 */
[----:B0-----:R-:W-:-:S05]  /*0050*/  IMAD R5, R5, UR4, R0 ;  /* 0x0000000405057c24 */ /* 0x001fca000f8e0200 */
[----:B-1----:R-:W-:-:S13]  /*0060*/  ISETP.GE.AND P0, PT, R5, UR5, PT ;  /* 0x0000000505007c0c */ /* 0x002fda000bf06270 */
[----:B------:R-:W-:Y:S05]  /*0070*/  @P0 EXIT ;  /* 0x000000000000094d */ /* 0x000fea0003800000 */
[----:B------:R-:W0:Y:S01]  /*0080*/  LDC.64 R2, c[0x0][0x388] ;  /* 0x0000e200ff027b82 */ /* 0x000e220000000a00 */
[----:B------:R-:W1:Y:S01]  /*0090*/  LDCU.64 UR6, c[0x0][0x358] ;  /* 0x00006b00ff0677ac */ /* 0x000e620008000a00 */
[C---:B------:R-:W-:Y:S01]  /*00a0*/  ISETP.GE.AND P0, PT, R5.reuse, 0x1, PT ;  /* 0x000000010500780c */ /* 0x040fe20003f06270 */
[----:B0-----:R-:W-:-:S05]  /*00b0*/  IMAD.WIDE R2, R5, 0x4, R2 ;  /* 0x0000000405027825 */ /* 0x001fca00078e0202 */
[----:B-1----:R0:W-:Y:S07]  /*00c0*/  STG.E desc[UR6][R2.64], RZ ;  /* 0x000000ff02007986 */ /* 0x0021ee000c101906 */
[----:B------:R-:W-:Y:S05]  /*00d0*/  @!P0 EXIT ;  /* 0x000000000000894d */ /* 0x000fea0003800000 */
[C---:B------:R-:W-:Y:S01]  /*00e0*/  ISETP.GE.U32.AND P1, PT, R5.reuse, 0x4, PT ;  /* 0x000000040500780c */ /* 0x040fe20003f26070 */
[----:B------:R-:W-:Y:S01]  /*00f0*/  BSSY.RECONVERGENT B0, `(.L_x_5) ;  /* 0x0000021000007945 */ /* 0x000fe20003800200 */
[----:B------:R-:W-:Y:S01]  /*0100*/  LOP3.LUT R0, R5, 0x3, RZ, 0xc0, !PT ;  /* 0x0000000305007812 */ /* 0x000fe200078ec0ff */
[----:B------:R-:W-:Y:S02]  /*0110*/  HFMA2 R9, -RZ, RZ, 0, 0 ;  /* 0x00000000ff097431 */ /* 0x000fe400000001ff */
[----:B------:R-:W-:Y:S01]  /*0120*/  IMAD.MOV.U32 R7, RZ, RZ, RZ ;  /* 0x000000ffff077224 */ /* 0x000fe200078e00ff */
[----:B------:R-:W-:-:S07]  /*0130*/  ISETP.NE.AND P0, PT, R0, RZ, PT ;  /* 0x000000ff0000720c */ /* 0x000fce0003f05270 */
[----:B------:R-:W-:Y:S06]  /*0140*/  @!P1 BRA `(.L_x_6) ;  /* 0x00000000006c9947 */ /* 0x000fec0003800000 */
[----:B------:R-:W1:Y:S01]  /*0150*/  LDCU.64 UR4, c[0x0][0x380] ;  /* 0x00007000ff0477ac */ /* 0x000e620008000a00 */
[----:B------:R-:W-:Y:S01]  /*0160*/  LOP3.LUT R7, R5, 0x7ffffffc, RZ, 0xc0, !PT ;  /* 0x7ffffffc05077812 */ /* 0x000fe200078ec0ff */
[----:B------:R-:W-:-:S03]  /*0170*/  IMAD.MOV.U32 R9, RZ, RZ, RZ ;  /* 0x000000ffff097224 */ /* 0x000fc600078e00ff */
[----:B------:R-:W-:Y:S01]  /*0180*/  IADD3 R6, PT, PT, -R7, RZ, RZ ;  /* 0x000000ff07067210 */ /* 0x000fe20007ffe1ff */
[----:B-1----:R-:W-:-:S04]  /*0190*/  UIADD3 UR4, UP0, UPT, UR4, 0x8, URZ ;  /* 0x0000000804047890 */ /* 0x002fc8000ff1e0ff */
[----:B------:R-:W-:Y:S02]  /*01a0*/  UIADD3.X UR5, UPT, UPT, URZ, UR5, URZ, UP0, !UPT ;  /* 0x00000005ff057290 */ /* 0x000fe400087fe4ff */
[----:B------:R-:W-:-:S04]  /*01b0*/  IMAD.U32 R8, RZ, RZ, UR4 ;  /* 0x00000004ff087e24 */ /* 0x000fc8000f8e00ff */
[----:B------:R-:W-:-:S07]  /*01c0*/  MOV R11, UR5 ;  /* 0x00000005000b7c02 */ /* 0x000fce0008000f00 */
.L_x_7:
[----:B------:R-:W-:Y:S01]  /*01d0*/  IMAD.MOV.U32 R4, RZ, RZ, R8 ;  /* 0x000000ffff047224 */ /* 0x000fe200078e0008 */
[----:B------:R-:W-:-:S05]  /*01e0*/  MOV R5, R11 ;  /* 0x0000000b00057202 */ /* 0x000fca0000000f00 */
[----:B--2---:R-:W2:Y:S02]  /*01f0*/  LDG.E R8, desc[UR6][R4.64+-0x8] ;  /* 0xfffff80604087981 */ /* 0x004ea4000c1e1900 */
[----:B--2---:R-:W-:-:S05]  /*0200*/  FADD R11, R8, R9 ;  /* 0x00000009080b7221 */ /* 0x004fca0000000000 */
[----:B------:R1:W-:Y:S04]  /*0210*/  STG.E desc[UR6][R2.64], R11 ;  /* 0x0000000b02007986 */ /* 0x0003e8000c101906 */
[----:B------:R-:W2:Y:S02]  /*0220*/  LDG.E R8, desc[UR6][R4.64+-0x4] ;  /* 0xfffffc0604087981 */ /* 0x000ea4000c1e1900 */
[----:B--2---:R-:W-:-:S05]  /*0230*/  FADD R13, R11, R8 ;  /* 0x000000080b0d7221 */ /* 0x004fca0000000000 */
[----:B------:R2:W-:Y:S04]  /*0240*/  STG.E desc[UR6][R2.64], R13 ;  /* 0x0000000d02007986 */ /* 0x0005e8000c101906 */
[----:B------:R-:W3:Y:S02]  /*0250*/  LDG.E R8, desc[UR6][R4.64] ;  /* 0x0000000604087981 */ /* 0x000ee4000c1e1900 */
[----:B---3--:R-:W-:-:S05]  /*0260*/  FADD R15, R13, R8 ;  /* 0x000000080d0f7221 */ /* 0x008fca0000000000 */
[----:B------:R2:W-:Y:S04]  /*0270*/  STG.E desc[UR6][R2.64], R15 ;  /* 0x0000000f02007986 */ /* 0x0005e8000c101906 */
[----:B------:R-:W3:Y:S01]  /*0280*/  LDG.E R8, desc[UR6][R4.64+0x4] ;  /* 0x0000040604087981 */ /* 0x000ee2000c1e1900 */
[----:B------:R-:W-:-:S05]  /*0290*/  VIADD R6, R6, 0x4 ;  /* 0x0000000406067836 */ /* 0x000fca0000000000 */
[----:B------:R-:W-:Y:S01]  /*02a0*/  ISETP.NE.AND P1, PT, R6, RZ, PT ;  /* 0x000000ff0600720c */ /* 0x000fe20003f25270 */
[----:B---3--:R-:W-:Y:S01]  /*02b0*/  FADD R9, R15, R8 ;  /* 0x000000080f097221 */ /* 0x008fe20000000000 */
[----:B------:R-:W-:-:S04]  /*02c0*/  IADD3 R8, P2, PT, R4, 0x10, RZ ;  /* 0x0000001004087810 */ /* 0x000fc80007f5e0ff */
[----:B------:R2:W-:Y:S01]  /*02d0*/  STG.E desc[UR6][R2.64], R9 ;  /* 0x0000000902007986 */ /* 0x0005e2000c101906 */
[----:B-1----:R-:W-:-:S06]  /*02e0*/  IADD3.X R11, PT, PT, RZ, R5, RZ, P2, !PT ;  /* 0x00000005ff0b7210 */ /* 0x002fcc00017fe4ff */
[----:B------:R-:W-:Y:S05]  /*02f0*/  @P1 BRA `(.L_x_7) ;  /* 0xfffffffc00b41947 */ /* 0x000fea000383ffff */
.L_x_6:
[----:B------:R-:W-:Y:S05]  /*0300*/  BSYNC.RECONVERGENT B0 ;  /* 0x0000000000007941 */ /* 0x000fea0003800200 */
.L_x_5:
[----:B------:R-:W-:Y:S05]  /*0310*/  @!P0 EXIT ;  /* 0x000000000000894d */ /* 0x000fea0003800000 */
[----:B------:R-:W1:Y:S01]  /*0320*/  LDC.64 R4, c[0x0][0x380] ;  /* 0x0000e000ff047b82 */ /* 0x000e620000000a00 */
[----:B------:R-:W-:Y:S02]  /*0330*/  IMAD.MOV R0, RZ, RZ, -R0 ;  /* 0x000000ffff007224 */ /* 0x000fe400078e0a00 */
[----:B-1----:R-:W-:-:S03]  /*0340*/  IMAD.WIDE.U32 R4, R7, 0x4, R4 ;  /* 0x0000000407047825 */ /* 0x002fc600078e0004 */
[----:B------:R-:W-:-:S07]  /*0350*/  MOV R6, R4 ;  /* 0x0000000400067202 */ /* 0x000fce0000000f00 */
.L_x_8:
[----:B------:R-:W-:-:S06]  /*0360*/  IMAD.MOV.U32 R4, RZ, RZ, R6 ;  /* 0x000000ffff047224 */ /* 0x000fcc00078e0006 */
[----:B-1----:R1:W2:Y:S01]  /*0370*/  LDG.E R4, desc[UR6][R4.64] ;  /* 0x0000000604047981 */ /* 0x0022a2000c1e1900 */
[----:B------:R-:W-:Y:S02]  /*0380*/  IADD3 R0, PT, PT, R0, 0x1, RZ ;  /* 0x0000000100007810 */ /* 0x000fe40007ffe0ff */
[----:B------:R-:W-:Y:S02]  /*0390*/  IADD3 R6, P1, PT, R6, 0x4, RZ ;  /* 0x0000000406067810 */ /* 0x000fe40007f3e0ff */
[----:B------:R-:W-:-:S03]  /*03a0*/  ISETP.NE.AND P0, PT, R0, RZ, PT ;  /* 0x000000ff0000720c */ /* 0x000fc60003f05270 */
[----:B-1----:R-:W-:Y:S02]  /*03b0*/  IMAD.X R5, RZ, RZ, R5, P1 ;  /* 0x000000ffff057224 */ /* 0x002fe400008e0605 */
[----:B--2---:R-:W-:-:S05]  /*03c0*/  FADD R9, R4, R9 ;  /* 0x0000000904097221 */ /* 0x004fca0000000000 */
[----:B------:R1:W-:Y:S03]  /*03d0*/  STG.E desc[UR6][R2.64], R9 ;  /* 0x0000000902007986 */ /* 0x0003e6000c101906 */
[----:B------:R-:W-:Y:S05]  /*03e0*/  @P0 BRA `(.L_x_8) ;  /* 0xfffffffc00dc0947 */ /* 0x000fea000383ffff */
[----:B------:R-:W-:Y:S05]  /*03f0*/  EXIT ;  /* 0x000000000000794d */ /* 0x000fea0003800000 */
.L_x_9:
        /* <DEDUP_REMOVED lines=16> */
.L_x_11:


//--------------------- .nv.shared._Z19scan_work_efficientPfS_i --------------------------
	.section	.nv.shared._Z19scan_work_efficientPfS_i,"aw",@nobits
	.sectionflags	@""
	.align	16
	.zero		1024


//--------------------- .nv.shared.reserved.0     --------------------------
	.section	.nv.shared.reserved.0,"aw",@nobits
	.weak		__nv_reservedSMEM_offset_0_alias
	.size		__nv_reservedSMEM_offset_0_alias, 0, 64
	.other		__nv_reservedSMEM_offset_0_alias,@"STO_CUDA_RESERVED_SHARED STV_DEFAULT"
__nv_reservedSMEM_offset_0_alias:
	.zero		0
	.zero		64


//--------------------- .nv.shared._Z10scan_naivePfS_i --------------------------
	.section	.nv.shared._Z10scan_naivePfS_i,"aw",@nobits
	.sectionflags	@""
	.align	16
	.zero		1024


//--------------------- .nv.constant0._Z19scan_work_efficientPfS_i --------------------------
	.section	.nv.constant0._Z19scan_work_efficientPfS_i,"a",@progbits
	.sectionflags	@""
	.align	4
.nv.constant0._Z19scan_work_efficientPfS_i:
	.zero		916


//--------------------- .nv.constant0._Z10scan_naivePfS_i --------------------------
	.section	.nv.constant0._Z10scan_naivePfS_i,"a",@progbits
	.sectionflags	@""
	.align	4
.nv.constant0._Z10scan_naivePfS_i:
	.zero		916


//--------------------- SYMBOLS --------------------------

	.type		.nv.reservedSmem.offset0,@object
	.size		.nv.reservedSmem.offset0,0x4
	.type		.nv.reservedSmem.cap,@object
	.size		.nv.reservedSmem.cap,0x4
